	.headerflags	@"EF_CUDA_TEXMODE_UNIFIED EF_CUDA_64BIT_ADDRESS EF_CUDA_ACCELERATORS EF_CUDA_SM90 EF_CUDA_VIRTUAL_SM(EF_CUDA_SM90)"
	.elftype	@"ET_EXEC"


//--------------------- .nv.info                  --------------------------
	.section	.nv.info,"",@"SHT_CUDA_INFO"
	.align	4


	//----- nvinfo : EIATTR_REGCOUNT
	.align		4
        /*0000*/ 	.byte	0x04, 0x2f
        /*0002*/ 	.short	(.L_1 - .L_0)
	.align		4
.L_0:
        /*0004*/ 	.word	index@(triton_poi_fused__native_batch_norm_legit_no_training_add_reflection_pad2d_9)
        /*0008*/ 	.word	0x0000000c


	//----- nvinfo : EIATTR_MIN_STACK_SIZE
	.align		4
.L_1:
        /*000c*/ 	.byte	0x04, 0x12
        /*000e*/ 	.short	(.L_3 - .L_2)
	.align		4
.L_2:
        /*0010*/ 	.word	index@(triton_poi_fused__native_batch_norm_legit_no_training_add_reflection_pad2d_9)
        /*0014*/ 	.word	0x00000000


	//----- nvinfo : EIATTR_FRAME_SIZE
	.align		4
.L_3:
        /*0018*/ 	.byte	0x04, 0x11
        /*001a*/ 	.short	(.L_5 - .L_4)
	.align		4
.L_4:
        /*001c*/ 	.word	index@(triton_poi_fused__native_batch_norm_legit_no_training_add_reflection_pad2d_9)
        /*0020*/ 	.word	0x00000000


	//----- nvinfo : EIATTR_MIN_STACK_SIZE
	.align		4
.L_5:
        /*0024*/ 	.byte	0x04, 0x12
        /*0026*/ 	.short	(.L_7 - .L_6)
	.align		4
.L_6:
        /*0028*/ 	.word	index@(triton_poi_fused__native_batch_norm_legit_no_training_add_reflection_pad2d_9)
        /*002c*/ 	.word	0x00000000
.L_7:


//--------------------- .nv.info.triton_poi_fused__native_batch_norm_legit_no_training_add_reflection_pad2d_9 --------------------------
	.section	.nv.info.triton_poi_fused__native_batch_norm_legit_no_training_add_reflection_pad2d_9,"",@"SHT_CUDA_INFO"
	.sectionflags	@""
	.align	4


	//----- nvinfo : EIATTR_CUDA_API_VERSION
	.align		4
        /*0000*/ 	.byte	0x04, 0x37
        /*0002*/ 	.short	(.L_9 - .L_8)
.L_8:
        /*0004*/ 	.word	0x0000007c


	//----- nvinfo : EIATTR_KPARAM_INFO
	.align		4
.L_9:
        /*0008*/ 	.byte	0x04, 0x17
        /*000a*/ 	.short	(.L_11 - .L_10)
.L_10:
        /*000c*/ 	.word	0x00000000
        /*0010*/ 	.short	0x0003
        /*0012*/ 	.short	0x0018
        /*0014*/ 	.byte	0x00, 0xf0, 0x11, 0x00


	//----- nvinfo : EIATTR_KPARAM_INFO
	.align		4
.L_11:
        /*0018*/ 	.byte	0x04, 0x17
        /*001a*/ 	.short	(.L_13 - .L_12)
.L_12:
        /*001c*/ 	.word	0x00000000
        /*0020*/ 	.short	0x0002
        /*0022*/ 	.short	0x0010
        /*0024*/ 	.byte	0x00, 0xf4, 0x21, 0x00


	//----- nvinfo : EIATTR_KPARAM_INFO
	.align		4
.L_13:
        /*0028*/ 	.byte	0x04, 0x17
        /*002a*/ 	.short	(.L_15 - .L_14)
.L_14:
        /*002c*/ 	.word	0x00000000
        /*0030*/ 	.short	0x0001
        /*0032*/ 	.short	0x0008
        /*0034*/ 	.byte	0x00, 0xf4, 0x21, 0x00


	//----- nvinfo : EIATTR_KPARAM_INFO
	.align		4
.L_15:
        /*0038*/ 	.byte	0x04, 0x17
        /*003a*/ 	.short	(.L_17 - .L_16)
.L_16:
        /*003c*/ 	.word	0x00000000
        /*0040*/ 	.short	0x0000
        /*0042*/ 	.short	0x0000
        /*0044*/ 	.byte	0x00, 0xf4, 0x21, 0x00


	//----- nvinfo : EIATTR_SPARSE_MMA_MASK
	.align		4
.L_17:
        /*0048*/ 	.byte	0x03, 0x50
        /*004a*/ 	.short	0x0000


	//----- nvinfo : EIATTR_MAXREG_COUNT
	.align		4
        /*004c*/ 	.byte	0x03, 0x1b
        /*004e*/ 	.short	0x00ff


	//----- nvinfo : EIATTR_EXIT_INSTR_OFFSETS
	.align		4
        /*0050*/ 	.byte	0x04, 0x1c
        /*0052*/ 	.short	(.L_19 - .L_18)


	//   ....[0]....
.L_18:
        /*0054*/ 	.word	0x000002f0


	//   ....[1]....
        /*0058*/ 	.word	0x00000310


	//----- nvinfo : EIATTR_REQNTID
	.align		4
.L_19:
        /*005c*/ 	.byte	0x04, 0x10
        /*005e*/ 	.short	(.L_21 - .L_20)
.L_20:
        /*0060*/ 	.word	0x00000080
        /*0064*/ 	.word	0x00000001
        /*0068*/ 	.word	0x00000001


	//----- nvinfo : EIATTR_CBANK_PARAM_SIZE
	.align		4
.L_21:
        /*006c*/ 	.byte	0x03, 0x19
        /*006e*/ 	.short	0x001c


	//----- nvinfo : EIATTR_PARAM_CBANK
	.align		4
        /*0070*/ 	.byte	0x04, 0x0a
        /*0072*/ 	.short	(.L_23 - .L_22)
	.align		4
.L_22:
        /*0074*/ 	.word	index@(.nv.constant0.triton_poi_fused__native_batch_norm_legit_no_training_add_reflection_pad2d_9)
        /*0078*/ 	.short	0x0210
        /*007a*/ 	.short	0x001c


	//----- nvinfo : EIATTR_SW_WAR
	.align		4
.L_23:
        /*007c*/ 	.byte	0x04, 0x36
        /*007e*/ 	.short	(.L_25 - .L_24)
.L_24:
        /*0080*/ 	.word	0x00000008
.L_25:


//--------------------- .nv.callgraph             --------------------------
	.section	.nv.callgraph,"",@"SHT_CUDA_CALLGRAPH"
	.align	4
	.sectionentsize	8
	.align		4
        /*0000*/ 	.word	0x00000000
	.align		4
        /*0004*/ 	.word	0xffffffff
	.align		4
        /*0008*/ 	.word	0x00000000
	.align		4
        /*000c*/ 	.word	0xfffffffe
	.align		4
        /*0010*/ 	.word	0x00000000
	.align		4
        /*0014*/ 	.word	0xfffffffd
	.align		4
        /*0018*/ 	.word	0x00000000
	.align		4
        /*001c*/ 	.word	0xfffffffc


//--------------------- .text.triton_poi_fused__native_batch_norm_legit_no_training_add_reflection_pad2d_9 --------------------------
	.section	.text.triton_poi_fused__native_batch_norm_legit_no_training_add_reflection_pad2d_9,"ax",@progbits
	.align	128
        .global         triton_poi_fused__native_batch_norm_legit_no_training_add_reflection_pad2d_9
        .type           triton_poi_fused__native_batch_norm_legit_no_training_add_reflection_pad2d_9,@function
        .size           triton_poi_fused__native_batch_norm_legit_no_training_add_reflection_pad2d_9,(.L_x_1 - triton_poi_fused__native_batch_norm_legit_no_training_add_reflection_pad2d_9)
        .other          triton_poi_fused__native_batch_norm_legit_no_training_add_reflection_pad2d_9,@"STO_CUDA_ENTRY STV_DEFAULT"
triton_poi_fused__native_batch_norm_legit_no_training_add_reflection_pad2d_9:
.text.triton_poi_fused__native_batch_norm_legit_no_training_add_reflection_pad2d_9:
[----:B------:R-:W0:Y:S02]  /*0000*/  LDC R1, c[0x0][0x28] ;  /* 0x00000a00ff017b82 */ /* 0x000e240000000800 */
[----:B------:R-:W1:Y:S01]  /*0010*/  S2R R0, SR_TID.X ;  /* 0x0000000000007919 */ /* 0x000e620000002100 */
[----:B------:R-:W-:Y:S01]  /*0020*/  ULDC.64 UR4, c[0x0][0x218] ;  /* 0x0000860000047ab9 */ /* 0x000fe20000000a00 */
[----:B------:R-:W2:Y:S01]  /*0030*/  S2R R3, SR_CTAID.X ;  /* 0x0000000000037919 */ /* 0x000ea20000002500 */
[----:B-1----:R-:W-:-:S05]  /*0040*/  LOP3.LUT R0, R0, 0x7f, RZ, 0xc0, !PT ;  /* 0x0000007f00007812 */ /* 0x002fca00078ec0ff */
[----:B--2---:R-:W-:-:S04]  /*0050*/  IMAD R0, R3, 0x80, R0 ;  /* 0x0000008003007824 */ /* 0x004fc800078e0200 */
[C---:B------:R-:W-:Y:S01]  /*0060*/  IMAD.HI R2, R0.reuse, 0x66666667, RZ ;  /* 0x6666666700027827 */ /* 0x040fe200078e02ff */
[----:B------:R-:W-:-:S04]  /*0070*/  ISETP.GE.AND P0, PT, R0, 0x190, PT ;  /* 0x000001900000780c */ /* 0x000fc80003f06270 */
[----:B------:R-:W-:-:S04]  /*0080*/  SHF.R.S32.HI R3, RZ, 0x1, R2 ;  /* 0x00000001ff037819 */ /* 0x000fc80000011402 */
[----:B------:R-:W-:-:S05]  /*0090*/  LEA.HI R3, R2, R3, RZ, 0x1 ;  /* 0x0000000302037211 */ /* 0x000fca00078f08ff */
[----:B------:R-:W-:-:S05]  /*00a0*/  IMAD.HI R2, R3, 0x66666667, RZ ;  /* 0x6666666703027827 */ /* 0x000fca00078e02ff */
[----:B------:R-:W-:-:S04]  /*00b0*/  SHF.R.S32.HI R5, RZ, 0x1, R2 ;  /* 0x00000001ff057819 */ /* 0x000fc80000011402 */
[----:B------:R-:W-:Y:S01]  /*00c0*/  LEA.HI R5, R2, R5, RZ, 0x1 ;  /* 0x0000000502057211 */ /* 0x000fe200078f08ff */
[----:B------:R-:W-:-:S04]  /*00d0*/  IMAD R2, R3, 0x5, RZ ;  /* 0x0000000503027824 */ /* 0x000fc800078e02ff */
[----:B------:R-:W-:-:S05]  /*00e0*/  IMAD R5, R5, 0x5, RZ ;  /* 0x0000000505057824 */ /* 0x000fca00078e02ff */
[----:B------:R-:W-:-:S05]  /*00f0*/  LOP3.LUT R4, RZ, R5, RZ, 0x33, !PT ;  /* 0x00000005ff047212 */ /* 0x000fca00078e33ff */
[----:B------:R-:W-:Y:S01]  /*0100*/  IMAD.IADD R4, R3, 0x1, R4 ;  /* 0x0000000103047824 */ /* 0x000fe200078e0204 */
[----:B------:R-:W-:-:S04]  /*0110*/  LOP3.LUT R3, RZ, R2, RZ, 0x33, !PT ;  /* 0x00000002ff037212 */ /* 0x000fc800078e33ff */
[----:B------:R-:W-:Y:S01]  /*0120*/  IABS R6, R4 ;  /* 0x0000000400067213 */ /* 0x000fe20000000000 */
[C---:B------:R-:W-:Y:S02]  /*0130*/  IMAD.IADD R3, R0.reuse, 0x1, R3 ;  /* 0x0000000100037824 */ /* 0x040fe400078e0203 */
[----:B------:R-:W-:-:S03]  /*0140*/  IMAD.HI R4, R0, 0x51eb851f, RZ ;  /* 0x51eb851f00047827 */ /* 0x000fc600078e02ff */
[----:B------:R-:W-:Y:S01]  /*0150*/  IABS R7, R3 ;  /* 0x0000000300077213 */ /* 0x000fe20000000000 */
[----:B------:R-:W-:Y:S01]  /*0160*/  VIADD R6, R6, 0xfffffffe ;  /* 0xfffffffe06067836 */ /* 0x000fe20000000000 */
[----:B------:R-:W-:Y:S01]  /*0170*/  SHF.R.U32.HI R5, RZ, 0x1f, R4 ;  /* 0x0000001fff057819 */ /* 0x000fe20000011604 */
[----:B------:R-:W1:Y:S03]  /*0180*/  LDC.64 R2, c[0x0][0x210] ;  /* 0x00008400ff027b82 */ /* 0x000e660000000a00 */
[----:B------:R-:W-:Y:S01]  /*0190*/  IABS R8, R6 ;  /* 0x0000000600087213 */ /* 0x000fe20000000000 */
[----:B------:R-:W-:Y:S01]  /*01a0*/  VIADD R6, R7, 0xfffffffe ;  /* 0xfffffffe07067836 */ /* 0x000fe20000000000 */
[----:B------:R-:W-:-:S03]  /*01b0*/  LEA.HI.SX32 R5, R4, R5, 0x1d ;  /* 0x0000000504057211 */ /* 0x000fc600078feaff */
[----:B------:R-:W-:Y:S01]  /*01c0*/  IMAD.MOV.U32 R4, RZ, RZ, R8 ;  /* 0x000000ffff047224 */ /* 0x000fe200078e0008 */
[----:B------:R-:W-:Y:S01]  /*01d0*/  IABS R8, R6 ;  /* 0x0000000600087213 */ /* 0x000fe20000000000 */
[----:B------:R-:W-:Y:S02]  /*01e0*/  IMAD R7, R5, 0x9, RZ ;  /* 0x0000000905077824 */ /* 0x000fe400078e02ff */
[----:B------:R-:W-:-:S03]  /*01f0*/  IMAD R4, R4, -0x3, RZ ;  /* 0xfffffffd04047824 */ /* 0x000fc600078e02ff */
[----:B------:R-:W-:Y:S02]  /*0200*/  SHF.R.S32.HI R6, RZ, 0x1f, R7 ;  /* 0x0000001fff067819 */ /* 0x000fe40000011407 */
[--C-:B------:R-:W-:Y:S02]  /*0210*/  IADD3 R9, P1, P2, R4, R7, -R8.reuse ;  /* 0x0000000704097210 */ /* 0x100fe40007a3e808 */
[----:B------:R-:W-:Y:S02]  /*0220*/  SHF.R.S32.HI R7, RZ, 0x1f, R8 ;  /* 0x0000001fff077819 */ /* 0x000fe40000011408 */
[----:B------:R-:W-:Y:S01]  /*0230*/  SHF.R.S32.HI R4, RZ, 0x1f, R4 ;  /* 0x0000001fff047819 */ /* 0x000fe20000011404 */
[----:B-1----:R-:W-:-:S03]  /*0240*/  IMAD.WIDE R2, R5, 0x4, R2 ;  /* 0x0000000405027825 */ /* 0x002fc600078e0202 */
[----:B------:R-:W-:Y:S02]  /*0250*/  IADD3.X R4, R4, R6, ~R7, P1, P2 ;  /* 0x0000000604047210 */ /* 0x000fe40000fe4c07 */
[----:B------:R-:W-:-:S04]  /*0260*/  LEA R6, P1, R9, UR4, 0x2 ;  /* 0x0000000409067c11 */ /* 0x000fc8000f8210ff */
[----:B------:R-:W-:Y:S02]  /*0270*/  LEA.HI.X R7, R9, UR5, R4, 0x2, P1 ;  /* 0x0000000509077c11 */ /* 0x000fe400088f1404 */
[----:B------:R-:W-:Y:S01]  /*0280*/  CS2R R8, SRZ ;  /* 0x0000000000087805 */ /* 0x000fe2000001ff00 */
[----:B------:R-:W-:Y:S01]  /*0290*/  ULDC.64 UR4, c[0x0][0x208] ;  /* 0x0000820000047ab9 */ /* 0x000fe20000000a00 */
[----:B------:R-:W1:Y:S04]  /*02a0*/  LDC.64 R4, c[0x0][0x220] ;  /* 0x00008800ff047b82 */ /* 0x000e680000000a00 */
[----:B------:R-:W2:Y:S04]  /*02b0*/  @!P0 LDG.E.EL R8, desc[UR4][R2.64] ;  /* 0x0000000402088981 */ /* 0x000ea8000c2e1900 */
[----:B------:R-:W2:Y:S01]  /*02c0*/  @!P0 LDG.E.EL R9, desc[UR4][R6.64+0x20] ;  /* 0x0000200406098981 */ /* 0x000ea2000c2e1900 */
[----:B-1----:R-:W-:-:S04]  /*02d0*/  IMAD.WIDE R4, R0, 0x4, R4 ;  /* 0x0000000400047825 */ /* 0x002fc800078e0204 */
[----:B--2---:R-:W-:Y:S01]  /*02e0*/  FADD R9, R9, R8 ;  /* 0x0000000809097221 */ /* 0x004fe20000000000 */
[----:B------:R-:W-:Y:S06]  /*02f0*/  @P0 EXIT ;  /* 0x000000000000094d */ /* 0x000fec0003800000 */
[----:B------:R-:W-:Y:S01]  /*0300*/  STG.E desc[UR4][R4.64], R9 ;  /* 0x0000000904007986 */ /* 0x000fe2000c101904 */
[----:B------:R-:W-:Y:S05]  /*0310*/  EXIT ;  /* 0x000000000000794d */ /* 0x000fea0003800000 */
.L_x_0:
[----:B------:R-:W-:-:S00]  /*0320*/  BRA `(.L_x_0) ;  /* 0xfffffffc00fc7947 */ /* 0x000fc0000383ffff */
[----:B------:R-:W-:-:S00]  /*0330*/  NOP ;  /* 0x0000000000007918 */ /* 0x000fc00000000000 */
        /* <DEDUP_REMOVED lines=12> */
.L_x_1:


//--------------------- .nv.constant0.triton_poi_fused__native_batch_norm_legit_no_training_add_reflection_pad2d_9 --------------------------
	.section	.nv.constant0.triton_poi_fused__native_batch_norm_legit_no_training_add_reflection_pad2d_9,"a",@progbits
	.sectionflags	@""
	.align	4
.nv.constant0.triton_poi_fused__native_batch_norm_legit_no_training_add_reflection_pad2d_9:
	.zero		556
